//
// Generated by NVIDIA NVVM Compiler
//
// Compiler Build ID: CL-36424714
// Cuda compilation tools, release 13.0, V13.0.88
// Based on NVVM 20.0.0
//

.version 9.0
.target sm_100
.address_size 64

	// .globl	_Z6matMulPfS_S_i
// _ZZ6matMulPfS_S_iE4Asub has been demoted
// _ZZ6matMulPfS_S_iE4Bsub has been demoted

.visible .entry _Z6matMulPfS_S_i(
	.param .u64 .ptr .align 1 _Z6matMulPfS_S_i_param_0,
	.param .u64 .ptr .align 1 _Z6matMulPfS_S_i_param_1,
	.param .u64 .ptr .align 1 _Z6matMulPfS_S_i_param_2,
	.param .u32 _Z6matMulPfS_S_i_param_3
)
{
	.reg .pred 	%p<3>;
	.reg .b32 	%r<36>;
	.reg .b32 	%f<102>;
	.reg .b64 	%rd<13>;
	// demoted variable
	.shared .align 4 .b8 _ZZ6matMulPfS_S_iE4Asub[4224];
	// demoted variable
	.shared .align 4 .b8 _ZZ6matMulPfS_S_iE4Bsub[4224];
	ld.param.u64 	%rd4, [_Z6matMulPfS_S_i_param_0];
	ld.param.u64 	%rd5, [_Z6matMulPfS_S_i_param_1];
	ld.param.u64 	%rd6, [_Z6matMulPfS_S_i_param_2];
	ld.param.u32 	%r15, [_Z6matMulPfS_S_i_param_3];
	setp.lt.s32 	%p1, %r15, 32;
	@%p1 bra 	$L__BB0_3;
	mov.u32 	%r16, %tid.y;
	mov.u32 	%r17, %ctaid.x;
	shl.b32 	%r18, %r17, 5;
	mov.u32 	%r19, %tid.x;
	cvta.to.global.u64 	%rd7, %rd6;
	mov.u32 	%r20, %ctaid.y;
	shl.b32 	%r21, %r20, 5;
	add.s32 	%r22, %r21, %r16;
	mul.lo.s32 	%r23, %r16, 132;
	mov.u32 	%r24, _ZZ6matMulPfS_S_iE4Asub;
	add.s32 	%r1, %r24, %r23;
	shl.b32 	%r25, %r19, 2;
	add.s32 	%r2, %r1, %r25;
	mov.u32 	%r26, _ZZ6matMulPfS_S_iE4Bsub;
	add.s32 	%r4, %r26, %r25;
	add.s32 	%r3, %r4, %r23;
	mad.lo.s32 	%r34, %r15, %r22, %r19;
	add.s32 	%r27, %r34, %r18;
	mul.wide.s32 	%rd8, %r27, 4;
	add.s64 	%rd1, %rd7, %rd8;
	shr.s32 	%r28, %r15, 31;
	shr.u32 	%r29, %r28, 27;
	add.s32 	%r30, %r15, %r29;
	shr.s32 	%r31, %r30, 5;
	neg.s32 	%r35, %r31;
	mad.lo.s32 	%r32, %r16, %r15, %r19;
	add.s32 	%r33, %r32, %r18;
	shl.b32 	%r8, %r15, 5;
	cvta.to.global.u64 	%rd2, %rd4;
	cvta.to.global.u64 	%rd3, %rd5;
	mov.f32 	%f101, 0f00000000;
$L__BB0_2:
	mul.wide.u32 	%rd9, %r34, 4;
	add.s64 	%rd10, %rd2, %rd9;
	ld.global.f32 	%f4, [%rd10];
	st.shared.f32 	[%r2], %f4;
	mul.wide.u32 	%rd11, %r33, 4;
	add.s64 	%rd12, %rd3, %rd11;
	ld.global.f32 	%f5, [%rd12];
	st.shared.f32 	[%r3], %f5;
	bar.sync 	0;
	ld.shared.f32 	%f6, [%r1];
	ld.shared.f32 	%f7, [%r4];
	fma.rn.f32 	%f8, %f6, %f7, %f101;
	ld.shared.f32 	%f9, [%r1+4];
	ld.shared.f32 	%f10, [%r4+132];
	fma.rn.f32 	%f11, %f9, %f10, %f8;
	ld.shared.f32 	%f12, [%r1+8];
	ld.shared.f32 	%f13, [%r4+264];
	fma.rn.f32 	%f14, %f12, %f13, %f11;
	ld.shared.f32 	%f15, [%r1+12];
	ld.shared.f32 	%f16, [%r4+396];
	fma.rn.f32 	%f17, %f15, %f16, %f14;
	ld.shared.f32 	%f18, [%r1+16];
	ld.shared.f32 	%f19, [%r4+528];
	fma.rn.f32 	%f20, %f18, %f19, %f17;
	ld.shared.f32 	%f21, [%r1+20];
	ld.shared.f32 	%f22, [%r4+660];
	fma.rn.f32 	%f23, %f21, %f22, %f20;
	ld.shared.f32 	%f24, [%r1+24];
	ld.shared.f32 	%f25, [%r4+792];
	fma.rn.f32 	%f26, %f24, %f25, %f23;
	ld.shared.f32 	%f27, [%r1+28];
	ld.shared.f32 	%f28, [%r4+924];
	fma.rn.f32 	%f29, %f27, %f28, %f26;
	ld.shared.f32 	%f30, [%r1+32];
	ld.shared.f32 	%f31, [%r4+1056];
	fma.rn.f32 	%f32, %f30, %f31, %f29;
	ld.shared.f32 	%f33, [%r1+36];
	ld.shared.f32 	%f34, [%r4+1188];
	fma.rn.f32 	%f35, %f33, %f34, %f32;
	ld.shared.f32 	%f36, [%r1+40];
	ld.shared.f32 	%f37, [%r4+1320];
	fma.rn.f32 	%f38, %f36, %f37, %f35;
	ld.shared.f32 	%f39, [%r1+44];
	ld.shared.f32 	%f40, [%r4+1452];
	fma.rn.f32 	%f41, %f39, %f40, %f38;
	ld.shared.f32 	%f42, [%r1+48];
	ld.shared.f32 	%f43, [%r4+1584];
	fma.rn.f32 	%f44, %f42, %f43, %f41;
	ld.shared.f32 	%f45, [%r1+52];
	ld.shared.f32 	%f46, [%r4+1716];
	fma.rn.f32 	%f47, %f45, %f46, %f44;
	ld.shared.f32 	%f48, [%r1+56];
	ld.shared.f32 	%f49, [%r4+1848];
	fma.rn.f32 	%f50, %f48, %f49, %f47;
	ld.shared.f32 	%f51, [%r1+60];
	ld.shared.f32 	%f52, [%r4+1980];
	fma.rn.f32 	%f53, %f51, %f52, %f50;
	ld.shared.f32 	%f54, [%r1+64];
	ld.shared.f32 	%f55, [%r4+2112];
	fma.rn.f32 	%f56, %f54, %f55, %f53;
	ld.shared.f32 	%f57, [%r1+68];
	ld.shared.f32 	%f58, [%r4+2244];
	fma.rn.f32 	%f59, %f57, %f58, %f56;
	ld.shared.f32 	%f60, [%r1+72];
	ld.shared.f32 	%f61, [%r4+2376];
	fma.rn.f32 	%f62, %f60, %f61, %f59;
	ld.shared.f32 	%f63, [%r1+76];
	ld.shared.f32 	%f64, [%r4+2508];
	fma.rn.f32 	%f65, %f63, %f64, %f62;
	ld.shared.f32 	%f66, [%r1+80];
	ld.shared.f32 	%f67, [%r4+2640];
	fma.rn.f32 	%f68, %f66, %f67, %f65;
	ld.shared.f32 	%f69, [%r1+84];
	ld.shared.f32 	%f70, [%r4+2772];
	fma.rn.f32 	%f71, %f69, %f70, %f68;
	ld.shared.f32 	%f72, [%r1+88];
	ld.shared.f32 	%f73, [%r4+2904];
	fma.rn.f32 	%f74, %f72, %f73, %f71;
	ld.shared.f32 	%f75, [%r1+92];
	ld.shared.f32 	%f76, [%r4+3036];
	fma.rn.f32 	%f77, %f75, %f76, %f74;
	ld.shared.f32 	%f78, [%r1+96];
	ld.shared.f32 	%f79, [%r4+3168];
	fma.rn.f32 	%f80, %f78, %f79, %f77;
	ld.shared.f32 	%f81, [%r1+100];
	ld.shared.f32 	%f82, [%r4+3300];
	fma.rn.f32 	%f83, %f81, %f82, %f80;
	ld.shared.f32 	%f84, [%r1+104];
	ld.shared.f32 	%f85, [%r4+3432];
	fma.rn.f32 	%f86, %f84, %f85, %f83;
	ld.shared.f32 	%f87, [%r1+108];
	ld.shared.f32 	%f88, [%r4+3564];
	fma.rn.f32 	%f89, %f87, %f88, %f86;
	ld.shared.f32 	%f90, [%r1+112];
	ld.shared.f32 	%f91, [%r4+3696];
	fma.rn.f32 	%f92, %f90, %f91, %f89;
	ld.shared.f32 	%f93, [%r1+116];
	ld.shared.f32 	%f94, [%r4+3828];
	fma.rn.f32 	%f95, %f93, %f94, %f92;
	ld.shared.f32 	%f96, [%r1+120];
	ld.shared.f32 	%f97, [%r4+3960];
	fma.rn.f32 	%f98, %f96, %f97, %f95;
	ld.shared.f32 	%f99, [%r1+124];
	ld.shared.f32 	%f100, [%r4+4092];
	fma.rn.f32 	%f101, %f99, %f100, %f98;
	bar.sync 	0;
	st.global.f32 	[%rd1], %f101;
	add.s32 	%r35, %r35, 1;
	setp.ne.s32 	%p2, %r35, 0;
	add.s32 	%r34, %r34, 32;
	add.s32 	%r33, %r33, %r8;
	@%p2 bra 	$L__BB0_2;
$L__BB0_3:
	ret;

}


// ===== COMPILED SASS (sm_100) =====

	.target	sm_100

	.elftype	@"ET_EXEC"


//--------------------- .note.nv.tkinfo           --------------------------
	.section	.note.nv.tkinfo,"",@"SHT_NOTE"
	.sectionflags	@"SHF_NOTE_NV_TKINFO"
	.tkinfo
        /*0018*/ 	.word	0x00000002
        /*0030*/ 	.string	""
        /*0030*/ 	.string	"ptxas"
        /*0030*/ 	.string	"Cuda compilation tools, release 13.0, V13.0.88"
        /*0030*/ 	.string	"Build cuda_13.0.r13.0/compiler.36424714_0"
        /*0030*/ 	.string	"-arch sm_100 -m 64 "



//--------------------- .note.nv.cuinfo           --------------------------
	.section	.note.nv.cuinfo,"",@"SHT_NOTE"
	.sectionflags	@"SHF_NOTE_NV_CUINFO"
        /*0018*/ 	.short	0x0002
        /*001a*/ 	.short	0x0064
        /*001c*/ 	.short	0x0082
	.zero		2


//--------------------- .nv.info                  --------------------------
	.section	.nv.info,"",@"SHT_CUDA_INFO"
	.align	4


	//----- nvinfo : EIATTR_REGCOUNT
	.align		4
        /*0000*/ 	.byte	0x04, 0x2f
        /*0002*/ 	.short	(.L_1 - .L_0)
	.align		4
.L_0:
        /*0004*/ 	.word	index@(_Z6matMulPfS_S_i)
        /*0008*/ 	.word	0x0000001e


	//----- nvinfo : EIATTR_FRAME_SIZE
	.align		4
.L_1:
        /*000c*/ 	.byte	0x04, 0x11
        /*000e*/ 	.short	(.L_3 - .L_2)
	.align		4
.L_2:
        /*0010*/ 	.word	index@(_Z6matMulPfS_S_i)
        /*0014*/ 	.word	0x00000000


	//----- nvinfo : EIATTR_MIN_STACK_SIZE
	.align		4
.L_3:
        /*0018*/ 	.byte	0x04, 0x12
        /*001a*/ 	.short	(.L_5 - .L_4)
	.align		4
.L_4:
        /*001c*/ 	.word	index@(_Z6matMulPfS_S_i)
        /*0020*/ 	.word	0x00000000
.L_5:


//--------------------- .nv.compat                --------------------------
	.section	.nv.compat,"",@"SHT_CUDA_COMPAT_INFO"
	.align	4
        /*0000*/ 	.byte	0x02, 0x09, 0x00, 0x00, 0x02, 0x02, 0x01, 0x00, 0x02, 0x05, 0x05, 0x00, 0x03, 0x07, 0x01, 0x01
        /*0010*/ 	.byte	0x02, 0x03, 0x00, 0x00, 0x02, 0x06, 0x01, 0x00, 0x04, 0x0b, 0x08, 0x00, 0x09, 0x00, 0x00, 0x00
        /*0020*/ 	.byte	0x00, 0x00, 0x00, 0x00


//--------------------- .nv.info._Z6matMulPfS_S_i --------------------------
	.section	.nv.info._Z6matMulPfS_S_i,"",@"SHT_CUDA_INFO"
	.sectionflags	@""
	.align	4


	//----- nvinfo : EIATTR_CUDA_API_VERSION
	.align		4
        /*0000*/ 	.byte	0x04, 0x37
        /*0002*/ 	.short	(.L_7 - .L_6)
.L_6:
        /*0004*/ 	.word	0x00000082


	//----- nvinfo : EIATTR_KPARAM_INFO
	.align		4
.L_7:
        /*0008*/ 	.byte	0x04, 0x17
        /*000a*/ 	.short	(.L_9 - .L_8)
.L_8:
        /*000c*/ 	.word	0x00000000
        /*0010*/ 	.short	0x0003
        /*0012*/ 	.short	0x0018
        /*0014*/ 	.byte	0x00, 0xf0, 0x11, 0x00


	//----- nvinfo : EIATTR_KPARAM_INFO
	.align		4
.L_9:
        /*0018*/ 	.byte	0x04, 0x17
        /*001a*/ 	.short	(.L_11 - .L_10)
.L_10:
        /*001c*/ 	.word	0x00000000
        /*0020*/ 	.short	0x0002
        /*0022*/ 	.short	0x0010
        /*0024*/ 	.byte	0x00, 0xf5, 0x21, 0x00


	//----- nvinfo : EIATTR_KPARAM_INFO
	.align		4
.L_11:
        /*0028*/ 	.byte	0x04, 0x17
        /*002a*/ 	.short	(.L_13 - .L_12)
.L_12:
        /*002c*/ 	.word	0x00000000
        /*0030*/ 	.short	0x0001
        /*0032*/ 	.short	0x0008
        /*0034*/ 	.byte	0x00, 0xf5, 0x21, 0x00


	//----- nvinfo : EIATTR_KPARAM_INFO
	.align		4
.L_13:
        /*0038*/ 	.byte	0x04, 0x17
        /*003a*/ 	.short	(.L_15 - .L_14)
.L_14:
        /*003c*/ 	.word	0x00000000
        /*0040*/ 	.short	0x0000
        /*0042*/ 	.short	0x0000
        /*0044*/ 	.byte	0x00, 0xf5, 0x21, 0x00


	//----- nvinfo : EIATTR_SPARSE_MMA_MASK
	.align		4
.L_15:
        /*0048*/ 	.byte	0x03, 0x50
        /*004a*/ 	.short	0x0000


	//----- nvinfo : EIATTR_MAXREG_COUNT
	.align		4
        /*004c*/ 	.byte	0x03, 0x1b
        /*004e*/ 	.short	0x00ff


	//----- nvinfo : EIATTR_NUM_BARRIERS
	.align		4
        /*0050*/ 	.byte	0x02, 0x4c
        /*0052*/ 	.byte	0x01
	.zero		1


	//----- nvinfo : EIATTR_MERCURY_ISA_VERSION
	.align		4
        /*0054*/ 	.byte	0x03, 0x5f
        /*0056*/ 	.short	0x0101


	//----- nvinfo : EIATTR_VRC_CTA_INIT_COUNT
	.align		4
        /*0058*/ 	.byte	0x02, 0x4a
	.zero		1
	.zero		1


	//----- nvinfo : EIATTR_EXIT_INSTR_OFFSETS
	.align		4
        /*005c*/ 	.byte	0x04, 0x1c
        /*005e*/ 	.short	(.L_17 - .L_16)


	//   ....[0]....
.L_16:
        /*0060*/ 	.word	0x00000030


	//   ....[1]....
        /*0064*/ 	.word	0x000008e0


	//----- nvinfo : EIATTR_CBANK_PARAM_SIZE
	.align		4
.L_17:
        /*0068*/ 	.byte	0x03, 0x19
        /*006a*/ 	.short	0x001c


	//----- nvinfo : EIATTR_PARAM_CBANK
	.align		4
        /*006c*/ 	.byte	0x04, 0x0a
        /*006e*/ 	.short	(.L_19 - .L_18)
	.align		4
.L_18:
        /*0070*/ 	.word	index@(.nv.constant0._Z6matMulPfS_S_i)
        /*0074*/ 	.short	0x0380
        /*0076*/ 	.short	0x001c


	//----- nvinfo : EIATTR_SW_WAR
	.align		4
.L_19:
        /*0078*/ 	.byte	0x04, 0x36
        /*007a*/ 	.short	(.L_21 - .L_20)
.L_20:
        /*007c*/ 	.word	0x00000008
.L_21:


//--------------------- .nv.callgraph             --------------------------
	.section	.nv.callgraph,"",@"SHT_CUDA_CALLGRAPH"
	.align	4
	.sectionentsize	8
	.align		4
        /*0000*/ 	.word	0x00000000
	.align		4
        /*0004*/ 	.word	0xffffffff
	.align		4
        /*0008*/ 	.word	0x00000000
	.align		4
        /*000c*/ 	.word	0xfffffffe
	.align		4
        /*0010*/ 	.word	0x00000000
	.align		4
        /*0014*/ 	.word	0xfffffffd
	.align		4
        /*0018*/ 	.word	0x00000000
	.align		4
        /*001c*/ 	.word	0xfffffffc


//--------------------- .text._Z6matMulPfS_S_i    --------------------------
	.section	.text._Z6matMulPfS_S_i,"ax",@progbits
	.align	128
        .global         _Z6matMulPfS_S_i
        .type           _Z6matMulPfS_S_i,@function
        .size           _Z6matMulPfS_S_i,(.L_x_2 - _Z6matMulPfS_S_i)
        .other          _Z6matMulPfS_S_i,@"STO_CUDA_ENTRY STV_DEFAULT"
_Z6matMulPfS_S_i:
.text._Z6matMulPfS_S_i:
[----:B------:R-:W-:Y:S08]  /*0000*/  LDC R1, c[0x0][0x37c] ;  /* 0x0000df00ff017b82 */ /* 0x000ff00000000800 */
[----:B------:R-:W0:Y:S02]  /*0010*/  LDC R0, c[0x0][0x398] ;  /* 0x0000e600ff007b82 */ /* 0x000e240000000800 */
[----:B0-----:R-:W-:-:S13]  /*0020*/  ISETP.GE.AND P0, PT, R0, 0x20, PT ;  /* 0x000000200000780c */ /* 0x001fda0003f06270 */
[----:B------:R-:W-:Y:S05]  /*0030*/  @!P0 EXIT ;  /* 0x000000000000894d */ /* 0x000fea0003800000 */
[----:B------:R-:W0:Y:S01]  /*0040*/  S2R R8, SR_TID.Y ;  /* 0x0000000000087919 */ /* 0x000e220000002200 */
[----:B------:R-:W1:Y:S01]  /*0050*/  LDC.64 R6, c[0x0][0x390] ;  /* 0x0000e400ff067b82 */ /* 0x000e620000000a00 */
[----:B------:R-:W-:Y:S01]  /*0060*/  MOV R9, 0x400 ;  /* 0x0000040000097802 */ /* 0x000fe20000000f00 */
[----:B------:R-:W-:Y:S01]  /*0070*/  HFMA2 R19, -RZ, RZ, 0, 0 ;  /* 0x00000000ff137431 */ /* 0x000fe200000001ff */
[----:B------:R-:W0:Y:S01]  /*0080*/  S2R R15, SR_CTAID.Y ;  /* 0x00000000000f7919 */ /* 0x000e220000002600 */
[----:B------:R-:W-:Y:S01]  /*0090*/  SHF.R.S32.HI R13, RZ, 0x1f, R0 ;  /* 0x0000001fff0d7819 */ /* 0x000fe20000011400 */
[----:B------:R-:W2:Y:S01]  /*00a0*/  LDCU.64 UR4, c[0x0][0x358] ;  /* 0x00006b00ff0477ac */ /* 0x000ea20008000a00 */
[----:B------:R-:W-:Y:S01]  /*00b0*/  IADD3 R10, PT, PT, R9, 0x1080, RZ ;  /* 0x00001080090a7810 */ /* 0x000fe20007ffe0ff */
[----:B------:R-:W3:Y:S01]  /*00c0*/  S2R R12, SR_CgaCtaId ;  /* 0x00000000000c7919 */ /* 0x000ee20000008800 */
[----:B------:R-:W4:Y:S01]  /*00d0*/  LDC.64 R2, c[0x0][0x380] ;  /* 0x0000e000ff027b82 */ /* 0x000f220000000a00 */
[----:B------:R-:W-:Y:S01]  /*00e0*/  LEA.HI R14, R13, R0, RZ, 0x5 ;  /* 0x000000000d0e7211 */ /* 0x000fe200078f28ff */
[----:B------:R-:W5:Y:S03]  /*00f0*/  S2R R17, SR_TID.X ;  /* 0x0000000000117919 */ /* 0x000f660000002100 */
[----:B------:R-:W-:Y:S01]  /*0100*/  SHF.R.S32.HI R14, RZ, 0x5, R14 ;  /* 0x00000005ff0e7819 */ /* 0x000fe2000001140e */
[----:B------:R-:W2:Y:S02]  /*0110*/  S2R R16, SR_CTAID.X ;  /* 0x0000000000107919 */ /* 0x000ea40000002500 */
[----:B------:R-:W4:Y:S01]  /*0120*/  LDC.64 R4, c[0x0][0x388] ;  /* 0x0000e200ff047b82 */ /* 0x000f220000000a00 */
[----:B0-----:R-:W-:-:S02]  /*0130*/  LEA R15, R15, R8, 0x5 ;  /* 0x000000080f0f7211 */ /* 0x001fc400078e28ff */
[C---:B---3--:R-:W-:Y:S02]  /*0140*/  LEA R11, R12.reuse, R9, 0x18 ;  /* 0x000000090c0b7211 */ /* 0x048fe400078ec0ff */
[----:B------:R-:W-:Y:S01]  /*0150*/  LEA R12, R12, R10, 0x18 ;  /* 0x0000000a0c0c7211 */ /* 0x000fe200078ec0ff */
[----:B-----5:R-:W-:Y:S02]  /*0160*/  IMAD R15, R15, R0, R17 ;  /* 0x000000000f0f7224 */ /* 0x020fe400078e0211 */
[C---:B------:R-:W-:Y:S01]  /*0170*/  IMAD R10, R8.reuse, 0x84, R11 ;  /* 0x00000084080a7824 */ /* 0x040fe200078e020b */
[----:B------:R-:W-:Y:S01]  /*0180*/  LEA R11, R17, R12, 0x2 ;  /* 0x0000000c110b7211 */ /* 0x000fe200078e10ff */
[----:B------:R-:W-:Y:S01]  /*0190*/  IMAD R9, R8, R0, R17 ;  /* 0x0000000008097224 */ /* 0x000fe200078e0211 */
[----:B--2---:R-:W-:Y:S02]  /*01a0*/  LEA R13, R16, R15, 0x5 ;  /* 0x0000000f100d7211 */ /* 0x004fe400078e28ff */
[----:B------:R-:W-:Y:S01]  /*01b0*/  IADD3 R12, PT, PT, -R14, RZ, RZ ;  /* 0x000000ff0e0c7210 */ /* 0x000fe20007ffe1ff */
[----:B------:R-:W-:Y:S01]  /*01c0*/  IMAD R8, R8, 0x84, R11 ;  /* 0x0000008408087824 */ /* 0x000fe200078e020b */
[----:B------:R-:W-:Y:S01]  /*01d0*/  LEA R9, R16, R9, 0x5 ;  /* 0x0000000910097211 */ /* 0x000fe200078e28ff */
[----:B-1----:R-:W-:Y:S01]  /*01e0*/  IMAD.WIDE R6, R13, 0x4, R6 ;  /* 0x000000040d067825 */ /* 0x002fe200078e0206 */
[----:B------:R-:W-:-:S07]  /*01f0*/  LEA R13, R17, R10, 0x2 ;  /* 0x0000000a110d7211 */ /* 0x000fce00078e10ff */
.L_x_0:
[----:B----4-:R-:W-:-:S04]  /*0200*/  IMAD.WIDE.U32 R24, R15, 0x4, R2 ;  /* 0x000000040f187825 */ /* 0x010fc800078e0002 */
[----:B------:R-:W-:Y:S02]  /*0210*/  IMAD.WIDE.U32 R16, R9, 0x4, R4 ;  /* 0x0000000409107825 */ /* 0x000fe400078e0004 */
[----:B------:R-:W2:Y:S04]  /*0220*/  LDG.E R24, desc[UR4][R24.64] ;  /* 0x0000000418187981 */ /* 0x000ea8000c1e1900 */
[----:B------:R-:W3:Y:S01]  /*0230*/  LDG.E R17, desc[UR4][R16.64] ;  /* 0x0000000410117981 */ /* 0x000ee2000c1e1900 */
[----:B------:R-:W-:Y:S02]  /*0240*/  IADD3 R12, PT, PT, R12, 0x1, RZ ;  /* 0x000000010c0c7810 */ /* 0x000fe40007ffe0ff */
[----:B------:R-:W-:Y:S02]  /*0250*/  IADD3 R15, PT, PT, R15, 0x20, RZ ;  /* 0x000000200f0f7810 */ /* 0x000fe40007ffe0ff */
[----:B------:R-:W-:-:S02]  /*0260*/  ISETP.NE.AND P0, PT, R12, RZ, PT ;  /* 0x000000ff0c00720c */ /* 0x000fc40003f05270 */
[----:B------:R-:W-:Y:S01]  /*0270*/  LEA R9, R0, R9, 0x5 ;  /* 0x0000000900097211 */ /* 0x000fe200078e28ff */
[----:B--2---:R-:W-:Y:S04]  /*0280*/  STS [R13], R24 ;  /* 0x000000180d007388 */ /* 0x004fe80000000800 */
[----:B---3--:R-:W-:Y:S01]  /*0290*/  STS [R8], R17 ;  /* 0x0000001108007388 */ /* 0x008fe20000000800 */
[----:B------:R-:W-:Y:S06]  /*02a0*/  BAR.SYNC.DEFER_BLOCKING 0x0 ;  /* 0x0000000000007b1d */ /* 0x000fec0000010000 */
[----:B------:R-:W-:Y:S04]  /*02b0*/  LDS R18, [R10] ;  /* 0x000000000a127984 */ /* 0x000fe80000000800 */
[----:B0-----:R-:W0:Y:S04]  /*02c0*/  LDS R21, [R11] ;  /* 0x000000000b157984 */ /* 0x001e280000000800 */
[----:B------:R-:W-:Y:S04]  /*02d0*/  LDS R27, [R10+0x4] ;  /* 0x000004000a1b7984 */ /* 0x000fe80000000800 */
[----:B------:R-:W1:Y:S04]  /*02e0*/  LDS R26, [R11+0x84] ;  /* 0x000084000b1a7984 */ /* 0x000e680000000800 */
[----:B------:R-:W-:Y:S04]  /*02f0*/  LDS R20, [R10+0x8] ;  /* 0x000008000a147984 */ /* 0x000fe80000000800 */
[----:B------:R-:W2:Y:S04]  /*0300*/  LDS R23, [R11+0x108] ;  /* 0x000108000b177984 */ /* 0x000ea80000000800 */
[----:B------:R-:W-:Y:S04]  /*0310*/  LDS R25, [R10+0xc] ;  /* 0x00000c000a197984 */ /* 0x000fe80000000800 */
[----:B------:R-:W3:Y:S04]  /*0320*/  LDS R22, [R11+0x18c] ;  /* 0x00018c000b167984 */ /* 0x000ee80000000800 */
[----:B------:R-:W-:Y:S04]  /*0330*/  LDS R14, [R10+0x10] ;  /* 0x000010000a0e7984 */ /* 0x000fe80000000800 */
[----:B------:R-:W4:Y:S04]  /*0340*/  LDS R17, [R11+0x210] ;  /* 0x000210000b117984 */ /* 0x000f280000000800 */
[----:B------:R-:W-:Y:S01]  /*0350*/  LDS R16, [R10+0x14] ;  /* 0x000014000a107984 */ /* 0x000fe20000000800 */
[----:B0-----:R-:W-:-:S03]  /*0360*/  FFMA R18, R18, R21, R19 ;  /* 0x0000001512127223 */ /* 0x001fc60000000013 */
[----:B------:R-:W0:Y:S04]  /*0370*/  LDS R19, [R11+0x294] ;  /* 0x000294000b137984 */ /* 0x000e280000000800 */
[----:B------:R-:W-:Y:S01]  /*0380*/  LDS R21, [R11+0x318] ;  /* 0x000318000b157984 */ /* 0x000fe20000000800 */
[----:B-1----:R-:W-:-:S03]  /*0390*/  FFMA R27, R27, R26, R18 ;  /* 0x0000001a1b1b7223 */ /* 0x002fc60000000012 */
[----:B------:R-:W1:Y:S01]  /*03a0*/  LDS R18, [R10+0x18] ;  /* 0x000018000a127984 */ /* 0x000e620000000800 */
[----:B--2---:R-:W-:-:S03]  /*03b0*/  FFMA R24, R20, R23, R27 ;  /* 0x0000001714187223 */ /* 0x004fc6000000001b */
[----:B------:R-:W-:Y:S04]  /*03c0*/  LDS R20, [R10+0x1c] ;  /* 0x00001c000a147984 */ /* 0x000fe80000000800 */
[----:B------:R-:W2:Y:S01]  /*03d0*/  LDS R23, [R11+0x39c] ;  /* 0x00039c000b177984 */ /* 0x000ea20000000800 */
[----:B---3--:R-:W-:-:S03]  /*03e0*/  FFMA R27, R25, R22, R24 ;  /* 0x00000016191b7223 */ /* 0x008fc60000000018 */
[----:B------:R-:W-:Y:S04]  /*03f0*/  LDS R22, [R10+0x20] ;  /* 0x000020000a167984 */ /* 0x000fe80000000800 */
[----:B------:R-:W3:Y:S01]  /*0400*/  LDS R25, [R11+0x420] ;  /* 0x000420000b197984 */ /* 0x000ee20000000800 */
[----:B----4-:R-:W-:-:S03]  /*0410*/  FFMA R27, R14, R17, R27 ;  /* 0x000000110e1b7223 */ /* 0x010fc6000000001b */
[----:B------:R-:W-:Y:S04]  /*0420*/  LDS R14, [R10+0x24] ;  /* 0x000024000a0e7984 */ /* 0x000fe80000000800 */
[----:B------:R-:W4:Y:S01]  /*0430*/  LDS R17, [R11+0x4a4] ;  /* 0x0004a4000b117984 */ /* 0x000f220000000800 */
[----:B0-----:R-:W-:-:S03]  /*0440*/  FFMA R27, R16, R19, R27 ;  /* 0x00000013101b7223 */ /* 0x001fc6000000001b */
[----:B------:R-:W-:Y:S04]  /*0450*/  LDS R16, [R10+0x28] ;  /* 0x000028000a107984 */ /* 0x000fe80000000800 */
[----:B------:R-:W0:Y:S01]  /*0460*/  LDS R19, [R11+0x528] ;  /* 0x000528000b137984 */ /* 0x000e220000000800 */
[----:B-1----:R-:W-:-:S03]  /*0470*/  FFMA R27, R18, R21, R27 ;  /* 0x00000015121b7223 */ /* 0x002fc6000000001b */
[----:B------:R-:W-:Y:S04]  /*0480*/  LDS R18, [R10+0x2c] ;  /* 0x00002c000a127984 */ /* 0x000fe80000000800 */
        /* <DEDUP_REMOVED lines=61> */
[----:B--2---:R-:W-:-:S04]  /*0860*/  FFMA R23, R23, R20, R18 ;  /* 0x0000001417177223 */ /* 0x004fc80000000012 */
[----:B---3--:R-:W-:-:S04]  /*0870*/  FFMA R23, R22, R25, R23 ;  /* 0x0000001916177223 */ /* 0x008fc80000000017 */
[----:B----4-:R-:W-:-:S04]  /*0880*/  FFMA R17, R14, R17, R23 ;  /* 0x000000110e117223 */ /* 0x010fc80000000017 */
[----:B0-----:R-:W-:-:S04]  /*0890*/  FFMA R19, R16, R19, R17 ;  /* 0x0000001310137223 */ /* 0x001fc80000000011 */
[----:B-1----:R-:W-:Y:S01]  /*08a0*/  FFMA R19, R24, R21, R19 ;  /* 0x0000001518137223 */ /* 0x002fe20000000013 */
[----:B------:R-:W-:Y:S06]  /*08b0*/  BAR.SYNC.DEFER_BLOCKING 0x0 ;  /* 0x0000000000007b1d */ /* 0x000fec0000010000 */
[----:B------:R0:W-:Y:S01]  /*08c0*/  STG.E desc[UR4][R6.64], R19 ;  /* 0x0000001306007986 */ /* 0x0001e2000c101904 */
[----:B------:R-:W-:Y:S05]  /*08d0*/  @P0 BRA `(.L_x_0) ;  /* 0xfffffff800480947 */ /* 0x000fea000383ffff */
[----:B------:R-:W-:Y:S05]  /*08e0*/  EXIT ;  /* 0x000000000000794d */ /* 0x000fea0003800000 */
.L_x_1:
[----:B------:R-:W-:-:S00]  /*08f0*/  BRA `(.L_x_1) ;  /* 0xfffffffc00fc7947 */ /* 0x000fc0000383ffff */
[----:B------:R-:W-:-:S00]  /*0900*/  NOP ;  /* 0x0000000000007918 */ /* 0x000fc00000000000 */
[----:B------:R-:W-:-:S00]  /*0910*/  NOP ;  /* 0x0000000000007918 */ /* 0x000fc00000000000 */
[----:B------:R-:W-:-:S00]  /*0920*/  NOP ;  /* 0x0000000000007918 */ /* 0x000fc00000000000 */
[----:B------:R-:W-:-:S00]  /*0930*/  NOP ;  /* 0x0000000000007918 */ /* 0x000fc00000000000 */
[----:B------:R-:W-:-:S00]  /*0940*/  NOP ;  /* 0x0000000000007918 */ /* 0x000fc00000000000 */
[----:B------:R-:W-:-:S00]  /*0950*/  NOP ;  /* 0x0000000000007918 */ /* 0x000fc00000000000 */
[----:B------:R-:W-:-:S00]  /*0960*/  NOP ;  /* 0x0000000000007918 */ /* 0x000fc00000000000 */
[----:B------:R-:W-:-:S00]  /*0970*/  NOP ;  /* 0x0000000000007918 */ /* 0x000fc00000000000 */
.L_x_2:


//--------------------- .nv.shared._Z6matMulPfS_S_i --------------------------
	.section	.nv.shared._Z6matMulPfS_S_i,"aw",@nobits
	.sectionflags	@""
	.align	4
.nv.shared._Z6matMulPfS_S_i:
	.zero		9472


//--------------------- .nv.shared.reserved.0     --------------------------
	.section	.nv.shared.reserved.0,"aw",@nobits
	.weak		__nv_reservedSMEM_offset_0_alias
	.size		__nv_reservedSMEM_offset_0_alias, 0, 64
	.other		__nv_reservedSMEM_offset_0_alias,@"STO_CUDA_RESERVED_SHARED STV_DEFAULT"
__nv_reservedSMEM_offset_0_alias:
	.zero		0
	.zero		64


//--------------------- .nv.constant0._Z6matMulPfS_S_i --------------------------
	.section	.nv.constant0._Z6matMulPfS_S_i,"a",@progbits
	.sectionflags	@""
	.align	4
.nv.constant0._Z6matMulPfS_S_i:
	.zero		924


//--------------------- SYMBOLS --------------------------

	.type		.nv.reservedSmem.offset0,@object
	.size		.nv.reservedSmem.offset0,0x4
	.type		.nv.reservedSmem.cap,@object
	.size		.nv.reservedSmem.cap,0x4
